	.target	sm_90a

	.elftype	@"ET_EXEC"


//--------------------- .note.nv.tkinfo           --------------------------
	.section	.note.nv.tkinfo,"",@"SHT_NOTE"
	.sectionflags	@"SHF_NOTE_NV_TKINFO"
	.tkinfo
        /*0018*/ 	.word	0x00000002
        /*0030*/ 	.string	""
        /*0030*/ 	.string	"ptxas"
        /*0030*/ 	.string	"Cuda compilation tools, release 13.0, V13.0.88"
        /*0030*/ 	.string	"Build cuda_13.0.r13.0/compiler.36424714_0"
        /*0030*/ 	.string	"-v  -suppress-debug-info  -lineinfo  -arch sm_90a "



//--------------------- .note.nv.cuinfo           --------------------------
	.section	.note.nv.cuinfo,"",@"SHT_NOTE"
	.sectionflags	@"SHF_NOTE_NV_CUINFO"
        /*0018*/ 	.short	0x0002
        /*001a*/ 	.short	0x005a
        /*001c*/ 	.short	0x0082
	.zero		2


//--------------------- .nv.info                  --------------------------
	.section	.nv.info,"",@"SHT_CUDA_INFO"
	.align	4


	//----- nvinfo : EIATTR_REGCOUNT
	.align		4
        /*0000*/ 	.byte	0x04, 0x2f
        /*0002*/ 	.short	(.L_1 - .L_0)
	.align		4
.L_0:
        /*0004*/ 	.word	index@(gluon_mma)
        /*0008*/ 	.word	0x0000004e


	//----- nvinfo : EIATTR_FRAME_SIZE
	.align		4
.L_1:
        /*000c*/ 	.byte	0x04, 0x11
        /*000e*/ 	.short	(.L_3 - .L_2)
	.align		4
.L_2:
        /*0010*/ 	.word	index@(gluon_mma)
        /*0014*/ 	.word	0x00000000


	//----- nvinfo : EIATTR_MIN_STACK_SIZE
	.align		4
.L_3:
        /*0018*/ 	.byte	0x04, 0x12
        /*001a*/ 	.short	(.L_5 - .L_4)
	.align		4
.L_4:
        /*001c*/ 	.word	index@(gluon_mma)
        /*0020*/ 	.word	0x00000000
.L_5:


//--------------------- .nv.compat                --------------------------
	.section	.nv.compat,"",@"SHT_CUDA_COMPAT_INFO"
	.align	4
        /*0000*/ 	.byte	0x02, 0x09, 0x01, 0x00, 0x02, 0x02, 0x04, 0x00, 0x02, 0x05, 0x05, 0x00, 0x03, 0x07, 0x01, 0x01
        /*0010*/ 	.byte	0x02, 0x03, 0x00, 0x00, 0x02, 0x06, 0x01, 0x00, 0x04, 0x0b, 0x08, 0x00, 0x00, 0x00, 0x00, 0x00
        /*0020*/ 	.byte	0x00, 0x00, 0x00, 0x00


//--------------------- .nv.info.gluon_mma        --------------------------
	.section	.nv.info.gluon_mma,"",@"SHT_CUDA_INFO"
	.sectionflags	@""
	.align	4


	//----- nvinfo : EIATTR_CUDA_API_VERSION
	.align		4
        /*0000*/ 	.byte	0x04, 0x37
        /*0002*/ 	.short	(.L_7 - .L_6)
.L_6:
        /*0004*/ 	.word	0x00000082


	//----- nvinfo : EIATTR_KPARAM_INFO
	.align		4
.L_7:
        /*0008*/ 	.byte	0x04, 0x17
        /*000a*/ 	.short	(.L_9 - .L_8)
.L_8:
        /*000c*/ 	.word	0x00000000
        /*0010*/ 	.short	0x0004
        /*0012*/ 	.short	0x0020
        /*0014*/ 	.byte	0x00, 0xf4, 0x21, 0x00


	//----- nvinfo : EIATTR_KPARAM_INFO
	.align		4
.L_9:
        /*0018*/ 	.byte	0x04, 0x17
        /*001a*/ 	.short	(.L_11 - .L_10)
.L_10:
        /*001c*/ 	.word	0x00000000
        /*0020*/ 	.short	0x0003
        /*0022*/ 	.short	0x0018
        /*0024*/ 	.byte	0x00, 0xf4, 0x21, 0x00


	//----- nvinfo : EIATTR_KPARAM_INFO
	.align		4
.L_11:
        /*0028*/ 	.byte	0x04, 0x17
        /*002a*/ 	.short	(.L_13 - .L_12)
.L_12:
        /*002c*/ 	.word	0x00000000
        /*0030*/ 	.short	0x0002
        /*0032*/ 	.short	0x0010
        /*0034*/ 	.byte	0x00, 0xf4, 0x21, 0x00


	//----- nvinfo : EIATTR_KPARAM_INFO
	.align		4
.L_13:
        /*0038*/ 	.byte	0x04, 0x17
        /*003a*/ 	.short	(.L_15 - .L_14)
.L_14:
        /*003c*/ 	.word	0x00000000
        /*0040*/ 	.short	0x0001
        /*0042*/ 	.short	0x0008
        /*0044*/ 	.byte	0x00, 0xf4, 0x21, 0x00


	//----- nvinfo : EIATTR_KPARAM_INFO
	.align		4
.L_15:
        /*0048*/ 	.byte	0x04, 0x17
        /*004a*/ 	.short	(.L_17 - .L_16)
.L_16:
        /*004c*/ 	.word	0x00000000
        /*0050*/ 	.short	0x0000
        /*0052*/ 	.short	0x0000
        /*0054*/ 	.byte	0x00, 0xf4, 0x21, 0x00


	//----- nvinfo : EIATTR_SPARSE_MMA_MASK
	.align		4
.L_17:
        /*0058*/ 	.byte	0x03, 0x50
        /*005a*/ 	.short	0x0000


	//----- nvinfo : EIATTR_MAXREG_COUNT
	.align		4
        /*005c*/ 	.byte	0x03, 0x1b
        /*005e*/ 	.short	0x00ff


	//----- nvinfo : EIATTR_NUM_BARRIERS
	.align		4
        /*0060*/ 	.byte	0x02, 0x4c
        /*0062*/ 	.byte	0x01
	.zero		1


	//----- nvinfo : EIATTR_MERCURY_ISA_VERSION
	.align		4
        /*0064*/ 	.byte	0x03, 0x5f
        /*0066*/ 	.short	0x0101


	//----- nvinfo : EIATTR_EXIT_INSTR_OFFSETS
	.align		4
        /*0068*/ 	.byte	0x04, 0x1c
        /*006a*/ 	.short	(.L_19 - .L_18)


	//   ....[0]....
.L_18:
        /*006c*/ 	.word	0x00001460


	//----- nvinfo : EIATTR_REQNTID
	.align		4
.L_19:
        /*0070*/ 	.byte	0x04, 0x10
        /*0072*/ 	.short	(.L_21 - .L_20)
.L_20:
        /*0074*/ 	.word	0x00000100
        /*0078*/ 	.word	0x00000001
        /*007c*/ 	.word	0x00000001


	//----- nvinfo : EIATTR_CBANK_PARAM_SIZE
	.align		4
.L_21:
        /*0080*/ 	.byte	0x03, 0x19
        /*0082*/ 	.short	0x0028


	//----- nvinfo : EIATTR_PARAM_CBANK
	.align		4
        /*0084*/ 	.byte	0x04, 0x0a
        /*0086*/ 	.short	(.L_23 - .L_22)
	.align		4
.L_22:
        /*0088*/ 	.word	index@(.nv.constant0.gluon_mma)
        /*008c*/ 	.short	0x0210
        /*008e*/ 	.short	0x0028


	//----- nvinfo : EIATTR_SW_WAR
	.align		4
.L_23:
        /*0090*/ 	.byte	0x04, 0x36
        /*0092*/ 	.short	(.L_25 - .L_24)
.L_24:
        /*0094*/ 	.word	0x00000008
.L_25:


//--------------------- .nv.callgraph             --------------------------
	.section	.nv.callgraph,"",@"SHT_CUDA_CALLGRAPH"
	.align	4
	.sectionentsize	8
	.align		4
        /*0000*/ 	.word	0x00000000
	.align		4
        /*0004*/ 	.word	0xffffffff
	.align		4
        /*0008*/ 	.word	0x00000000
	.align		4
        /*000c*/ 	.word	0xfffffffe
	.align		4
        /*0010*/ 	.word	0x00000000
	.align		4
        /*0014*/ 	.word	0xfffffffd
	.align		4
        /*0018*/ 	.word	0x00000000
	.align		4
        /*001c*/ 	.word	0xfffffffc


//--------------------- .text.gluon_mma           --------------------------
	.section	.text.gluon_mma,"ax",@progbits
	.align	128
        .global         gluon_mma
        .type           gluon_mma,@function
        .size           gluon_mma,(.L_x_1 - gluon_mma)
        .other          gluon_mma,@"STO_CUDA_ENTRY STV_DEFAULT"
gluon_mma:
.text.gluon_mma:
[----:B------:R-:W-:Y:S01]  /*0000*/  LDC R1, c[0x0][0x28] ;  /* 0x00000a00ff017b82 */ /* 0x000fe20000000800 */
[----:B------:R-:W0:Y:S01]  /*0010*/  S2R R2, SR_TID.X ;  /* 0x0000000000027919 */ /* 0x000e220000002100 */
[----:B------:R-:W-:Y:S01]  /*0020*/  ULDC.64 UR4, c[0x0][0x210] ;  /* 0x0000840000047ab9 */ /* 0x000fe20000000a00 */
[----:B------:R-:W-:Y:S01]  /*0030*/  ULDC.64 UR10, c[0x0][0x208] ;  /* 0x00008200000a7ab9 */ /* 0x000fe20000000a00 */
[----:B0-----:R-:W-:Y:S02]  /*0040*/  SHF.R.U32.HI R0, RZ, 0x5, R2 ;  /* 0x00000005ff007819 */ /* 0x001fe40000011602 */
[----:B------:R-:W-:Y:S02]  /*0050*/  LOP3.LUT R75, R2, 0xe0, RZ, 0xc0, !PT ;  /* 0x000000e0024b7812 */ /* 0x000fe400078ec0ff */
[----:B------:R-:W-:Y:S02]  /*0060*/  SGXT.U32 R0, R0, 0x3 ;  /* 0x000000030000781a */ /* 0x000fe40000000000 */
[----:B------:R-:W-:-:S02]  /*0070*/  IADD3 R4, P0, R75, UR4, RZ ;  /* 0x000000044b047c10 */ /* 0x000fc4000ff1e0ff */
[C---:B------:R-:W-:Y:S02]  /*0080*/  LOP3.LUT R73, R0.reuse, 0x8, RZ, 0xfc, !PT ;  /* 0x0000000800497812 */ /* 0x040fe400078efcff */
[C---:B------:R-:W-:Y:S01]  /*0090*/  LOP3.LUT R71, R0.reuse, 0x10, RZ, 0xfc, !PT ;  /* 0x0000001000477812 */ /* 0x040fe200078efcff */
[----:B------:R-:W-:Y:S01]  /*00a0*/  IMAD.X R5, RZ, RZ, UR5, P0 ;  /* 0x00000005ff057e24 */ /* 0x000fe200080e06ff */
[C---:B------:R-:W-:Y:S01]  /*00b0*/  LEA R6, P0, R73.reuse, UR4, 0x5 ;  /* 0x0000000449067c11 */ /* 0x040fe2000f8028ff */
[----:B------:R-:W-:Y:S01]  /*00c0*/  IMAD.SHL.U32 R3, R73, 0x10, RZ ;  /* 0x0000001049037824 */ /* 0x000fe200078e00ff */
[----:B------:R-:W-:Y:S01]  /*00d0*/  LOP3.LUT R69, R0, 0x18, RZ, 0xfc, !PT ;  /* 0x0000001800457812 */ /* 0x000fe200078efcff */
[----:B------:R-:W-:Y:S01]  /*00e0*/  IMAD.SHL.U32 R8, R71, 0x10, RZ ;  /* 0x0000001047087824 */ /* 0x000fe200078e00ff */
[----:B------:R-:W-:Y:S02]  /*00f0*/  LOP3.LUT R27, R2, 0xf, RZ, 0xc0, !PT ;  /* 0x0000000f021b7812 */ /* 0x000fe400078ec0ff */
[----:B------:R-:W-:Y:S01]  /*0100*/  LEA.HI.X R7, R3, UR5, RZ, 0x1, P0 ;  /* 0x0000000503077c11 */ /* 0x000fe200080f0cff */
[----:B------:R-:W-:Y:S01]  /*0110*/  IMAD.SHL.U32 R9, R69, 0x10, RZ ;  /* 0x0000001045097824 */ /* 0x000fe200078e00ff */
[C---:B------:R-:W-:Y:S01]  /*0120*/  LOP3.LUT R65, R0.reuse, 0x28, RZ, 0xfc, !PT ;  /* 0x0000002800417812 */ /* 0x040fe200078efcff */
[----:B------:R-:W-:Y:S01]  /*0130*/  IMAD.WIDE.U32 R4, R27, 0x2, R4 ;  /* 0x000000021b047825 */ /* 0x000fe200078e0004 */
[----:B------:R-:W-:-:S02]  /*0140*/  LOP3.LUT R67, R0, 0x20, RZ, 0xfc, !PT ;  /* 0x0000002000437812 */ /* 0x000fc400078efcff */
[----:B------:R-:W-:Y:S01]  /*0150*/  LEA R14, P1, R71, UR4, 0x5 ;  /* 0x00000004470e7c11 */ /* 0x000fe2000f8228ff */
[----:B------:R-:W-:Y:S01]  /*0160*/  IMAD.WIDE.U32 R6, R27, 0x2, R6 ;  /* 0x000000021b067825 */ /* 0x000fe200078e0006 */
[----:B------:R-:W-:Y:S02]  /*0170*/  LEA R16, P2, R69, UR4, 0x5 ;  /* 0x0000000445107c11 */ /* 0x000fe4000f8428ff */
[----:B------:R-:W-:Y:S01]  /*0180*/  LOP3.LUT R62, R0, 0x38, RZ, 0xfc, !PT ;  /* 0x00000038003e7812 */ /* 0x000fe200078efcff */
[----:B------:R-:W-:Y:S01]  /*0190*/  IMAD.SHL.U32 R3, R65, 0x10, RZ ;  /* 0x0000001041037824 */ /* 0x000fe200078e00ff */
[----:B------:R-:W-:Y:S01]  /*01a0*/  LEA.HI.X R15, R8, UR5, RZ, 0x1, P1 ;  /* 0x00000005080f7c11 */ /* 0x000fe200088f0cff */
[----:B------:R-:W-:Y:S01]  /*01b0*/  IMAD.SHL.U32 R10, R67, 0x10, RZ ;  /* 0x00000010430a7824 */ /* 0x000fe200078e00ff */
[----:B------:R-:W-:Y:S01]  /*01c0*/  LOP3.LUT R58, R0, 0x48, RZ, 0xfc, !PT ;  /* 0x00000048003a7812 */ /* 0x000fe200078efcff */
[----:B------:R-:W2:Y:S01]  /*01d0*/  LDG.E.U16 R8, desc[UR10][R4.64] ;  /* 0x0000000a04087981 */ /* 0x000ea2000c1e1500 */
[----:B------:R-:W-:Y:S01]  /*01e0*/  LEA R18, P0, R65, UR4, 0x5 ;  /* 0x0000000441127c11 */ /* 0x000fe2000f8028ff */
[----:B------:R-:W-:Y:S01]  /*01f0*/  IMAD.WIDE.U32 R14, R27, 0x2, R14 ;  /* 0x000000021b0e7825 */ /* 0x000fe200078e000e */
[----:B------:R-:W-:-:S02]  /*0200*/  LEA R12, P3, R67, UR4, 0x5 ;  /* 0x00000004430c7c11 */ /* 0x000fc4000f8628ff */
[----:B------:R-:W-:Y:S02]  /*0210*/  LEA.HI.X R17, R9, UR5, RZ, 0x1, P2 ;  /* 0x0000000509117c11 */ /* 0x000fe400090f0cff */
[----:B------:R0:W3:Y:S01]  /*0220*/  LDG.E.U16 R9, desc[UR10][R6.64] ;  /* 0x0000000a06097981 */ /* 0x0000e2000c1e1500 */
[----:B------:R-:W-:Y:S01]  /*0230*/  LEA.HI.X R19, R3, UR5, RZ, 0x1, P0 ;  /* 0x0000000503137c11 */ /* 0x000fe200080f0cff */
[----:B------:R-:W-:Y:S01]  /*0240*/  IMAD.SHL.U32 R20, R58, 0x10, RZ ;  /* 0x000000103a147824 */ /* 0x000fe200078e00ff */
[----:B------:R-:W-:Y:S01]  /*0250*/  LEA.HI.X R13, R10, UR5, RZ, 0x1, P3 ;  /* 0x000000050a0d7c11 */ /* 0x000fe200098f0cff */
[C---:B------:R-:W-:Y:S01]  /*0260*/  IMAD.WIDE.U32 R16, R27.reuse, 0x2, R16 ;  /* 0x000000021b107825 */ /* 0x040fe200078e0010 */
[----:B------:R-:W-:Y:S01]  /*0270*/  LOP3.LUT R63, R0, 0x30, RZ, 0xfc, !PT ;  /* 0x00000030003f7812 */ /* 0x000fe200078efcff */
[----:B------:R1:W4:Y:S01]  /*0280*/  LDG.E.U16 R10, desc[UR10][R14.64] ;  /* 0x0000000a0e0a7981 */ /* 0x000322000c1e1500 */
[----:B------:R-:W-:Y:S01]  /*0290*/  LEA R22, P0, R62, UR4, 0x5 ;  /* 0x000000043e167c11 */ /* 0x000fe2000f8028ff */
[----:B------:R-:W-:Y:S01]  /*02a0*/  IMAD.WIDE.U32 R12, R27, 0x2, R12 ;  /* 0x000000021b0c7825 */ /* 0x000fe200078e000c */
[----:B------:R-:W-:Y:S01]  /*02b0*/  LOP3.LUT R60, R0, 0x40, RZ, 0xfc, !PT ;  /* 0x00000040003c7812 */ /* 0x000fe200078efcff */
[----:B------:R5:W4:Y:S02]  /*02c0*/  LDG.E.U16 R11, desc[UR10][R16.64] ;  /* 0x0000000a100b7981 */ /* 0x000b24000c1e1500 */
[----:B0-----:R-:W-:Y:S01]  /*02d0*/  IMAD.SHL.U32 R7, R62, 0x10, RZ ;  /* 0x000000103e077824 */ /* 0x001fe200078e00ff */
[----:B------:R-:W-:Y:S01]  /*02e0*/  LEA R6, P3, R58, UR4, 0x5 ;  /* 0x000000043a067c11 */ /* 0x000fe2000f8628ff */
[----:B------:R-:W-:Y:S01]  /*02f0*/  IMAD.SHL.U32 R5, R63, 0x10, RZ ;  /* 0x000000103f057824 */ /* 0x000fe200078e00ff */
[----:B------:R-:W-:Y:S01]  /*0300*/  LOP3.LUT R61, R0, 0x58, RZ, 0xfc, !PT ;  /* 0x00000058003d7812 */ /* 0x000fe200078efcff */
[----:B------:R-:W4:Y:S01]  /*0310*/  LDG.E.U16 R12, desc[UR10][R12.64] ;  /* 0x0000000a0c0c7981 */ /* 0x000f22000c1e1500 */
[----:B------:R-:W-:Y:S01]  /*0320*/  LEA.HI.X R23, R7, UR5, RZ, 0x1, P0 ;  /* 0x0000000507177c11 */ /* 0x000fe200080f0cff */
[----:B------:R-:W-:Y:S01]  /*0330*/  IMAD.SHL.U32 R3, R60, 0x10, RZ ;  /* 0x000000103c037824 */ /* 0x000fe200078e00ff */
[----:B------:R-:W-:-:S02]  /*0340*/  LEA.HI.X R7, R20, UR5, RZ, 0x1, P3 ;  /* 0x0000000514077c11 */ /* 0x000fc400098f0cff */
[----:B-1----:R-:W-:Y:S01]  /*0350*/  LEA R14, P1, R63, UR4, 0x5 ;  /* 0x000000043f0e7c11 */ /* 0x002fe2000f8228ff */
[----:B------:R-:W0:Y:S01]  /*0360*/  LDC.64 R20, c[0x0][0x218] ;  /* 0x00008600ff147b82 */ /* 0x000e220000000a00 */
[----:B------:R-:W-:Y:S01]  /*0370*/  LEA R4, P2, R60, UR4, 0x5 ;  /* 0x000000043c047c11 */ /* 0x000fe2000f8428ff */
[----:B------:R-:W-:Y:S01]  /*0380*/  IMAD.WIDE.U32 R30, R27, 0x2, R6 ;  /* 0x000000021b1e7825 */ /* 0x000fe200078e0006 */
[----:B------:R-:W-:Y:S02]  /*0390*/  LEA.HI.X R15, R5, UR5, RZ, 0x1, P1 ;  /* 0x00000005050f7c11 */ /* 0x000fe400088f0cff */
[----:B------:R-:W-:Y:S02]  /*03a0*/  LEA.HI.X R5, R3, UR5, RZ, 0x1, P2 ;  /* 0x0000000503057c11 */ /* 0x000fe400090f0cff */
[C---:B------:R-:W-:Y:S01]  /*03b0*/  LOP3.LUT R6, R0.reuse, 0x50, RZ, 0xfc, !PT ;  /* 0x0000005000067812 */ /* 0x040fe200078efcff */
[C---:B-----5:R-:W-:Y:S01]  /*03c0*/  IMAD.WIDE.U32 R16, R27.reuse, 0x2, R18 ;  /* 0x000000021b107825 */ /* 0x060fe200078e0012 */
[----:B------:R-:W-:Y:S01]  /*03d0*/  LOP3.LUT R59, R0, 0x60, RZ, 0xfc, !PT ;  /* 0x00000060003b7812 */ /* 0x000fe200078efcff */
[----:B------:R-:W5:Y:S02]  /*03e0*/  LDG.E.U16 R25, desc[UR10][R30.64] ;  /* 0x0000000a1e197981 */ /* 0x000f64000c1e1500 */
[----:B------:R-:W-:Y:S01]  /*03f0*/  IMAD.WIDE.U32 R28, R27, 0x2, R4 ;  /* 0x000000021b1c7825 */ /* 0x000fe200078e0004 */
[C---:B------:R-:W-:Y:S01]  /*0400*/  LEA R4, P0, R6.reuse, UR4, 0x5 ;  /* 0x0000000406047c11 */ /* 0x040fe2000f8028ff */
[----:B------:R1:W5:Y:S02]  /*0410*/  LDG.E.U16 R13, desc[UR10][R16.64] ;  /* 0x0000000a100d7981 */ /* 0x000364000c1e1500 */
[----:B------:R-:W-:-:S02]  /*0420*/  IMAD.SHL.U32 R3, R6, 0x10, RZ ;  /* 0x0000001006037824 */ /* 0x000fc400078e00ff */
[----:B------:R-:W-:Y:S01]  /*0430*/  IMAD.SHL.U32 R7, R61, 0x10, RZ ;  /* 0x000000103d077824 */ /* 0x000fe200078e00ff */
[----:B------:R1:W5:Y:S02]  /*0440*/  LDG.E.U16 R24, desc[UR10][R28.64] ;  /* 0x0000000a1c187981 */ /* 0x000364000c1e1500 */
[----:B------:R-:W-:Y:S02]  /*0450*/  LEA.HI.X R5, R3, UR5, RZ, 0x1, P0 ;  /* 0x0000000503057c11 */ /* 0x000fe400080f0cff */
[----:B------:R-:W-:Y:S01]  /*0460*/  LEA R32, P0, R61, UR4, 0x5 ;  /* 0x000000043d207c11 */ /* 0x000fe2000f8028ff */
[----:B-1----:R-:W-:Y:S02]  /*0470*/  IMAD.SHL.U32 R16, R59, 0x10, RZ ;  /* 0x000000103b107824 */ /* 0x002fe400078e00ff */
[----:B------:R-:W-:Y:S01]  /*0480*/  IMAD.WIDE.U32 R4, R27, 0x2, R4 ;  /* 0x000000021b047825 */ /* 0x000fe200078e0004 */
[----:B------:R-:W-:Y:S02]  /*0490*/  LEA.HI.X R33, R7, UR5, RZ, 0x1, P0 ;  /* 0x0000000507217c11 */ /* 0x000fe400080f0cff */
[----:B------:R-:W-:Y:S01]  /*04a0*/  LEA R28, P1, R59, UR4, 0x5 ;  /* 0x000000043b1c7c11 */ /* 0x000fe2000f8228ff */
[C---:B------:R-:W-:Y:S01]  /*04b0*/  IMAD.WIDE.U32 R22, R27.reuse, 0x2, R22 ;  /* 0x000000021b167825 */ /* 0x040fe200078e0016 */
[C---:B------:R-:W-:Y:S01]  /*04c0*/  LOP3.LUT R7, R0.reuse, 0x70, RZ, 0xfc, !PT ;  /* 0x0000007000077812 */ /* 0x040fe200078efcff */
[----:B------:R1:W5:Y:S02]  /*04d0*/  LDG.E.U16 R26, desc[UR10][R4.64] ;  /* 0x0000000a041a7981 */ /* 0x000364000c1e1500 */
[----:B------:R-:W-:Y:S01]  /*04e0*/  IMAD.WIDE.U32 R18, R27, 0x2, R14 ;  /* 0x000000021b127825 */ /* 0x000fe200078e000e */
[----:B------:R-:W-:Y:S01]  /*04f0*/  LOP3.LUT R3, R0, 0x68, RZ, 0xfc, !PT ;  /* 0x0000006800037812 */ /* 0x000fe200078efcff */
[----:B------:R0:W5:Y:S01]  /*0500*/  LDG.E.U16 R15, desc[UR10][R22.64] ;  /* 0x0000000a160f7981 */ /* 0x000162000c1e1500 */
[----:B------:R-:W-:Y:S01]  /*0510*/  LEA.HI.X R29, R16, UR5, RZ, 0x1, P1 ;  /* 0x00000005101d7c11 */ /* 0x000fe200088f0cff */
[----:B------:R-:W-:-:S02]  /*0520*/  IMAD.SHL.U32 R16, R7, 0x10, RZ ;  /* 0x0000001007107824 */ /* 0x000fc400078e00ff */
[----:B------:R0:W5:Y:S01]  /*0530*/  LDG.E.U16 R14, desc[UR10][R18.64] ;  /* 0x0000000a120e7981 */ /* 0x000162000c1e1500 */
[----:B-1----:R-:W-:Y:S01]  /*0540*/  LOP3.LUT R5, R0, 0x78, RZ, 0xfc, !PT ;  /* 0x0000007800057812 */ /* 0x002fe200078efcff */
[----:B------:R-:W-:Y:S01]  /*0550*/  IMAD.SHL.U32 R64, R75, 0x2, RZ ;  /* 0x000000024b407824 */ /* 0x000fe200078e00ff */
[----:B0-----:R-:W-:Y:S01]  /*0560*/  LEA R22, P0, R7, UR4, 0x5 ;  /* 0x0000000407167c11 */ /* 0x001fe2000f8028ff */
[C---:B------:R-:W-:Y:S01]  /*0570*/  IMAD.SHL.U32 R17, R3.reuse, 0x10, RZ ;  /* 0x0000001003117824 */ /* 0x040fe200078e00ff */
[----:B------:R-:W-:Y:S02]  /*0580*/  LEA R30, P2, R3, UR4, 0x5 ;  /* 0x00000004031e7c11 */ /* 0x000fe4000f8428ff */
[----:B------:R-:W-:Y:S01]  /*0590*/  LEA R18, P1, R75, R20, 0x2 ;  /* 0x000000144b127211 */ /* 0x000fe200078210ff */
[----:B------:R-:W-:Y:S01]  /*05a0*/  IMAD.SHL.U32 R0, R5, 0x10, RZ ;  /* 0x0000001005007824 */ /* 0x000fe200078e00ff */
[----:B------:R-:W-:Y:S01]  /*05b0*/  LEA.HI.X R23, R16, UR5, RZ, 0x1, P0 ;  /* 0x0000000510177c11 */ /* 0x000fe200080f0cff */
[----:B------:R-:W-:Y:S01]  /*05c0*/  IMAD.SHL.U32 R4, R73, 0x40, RZ ;  /* 0x0000004049047824 */ /* 0x000fe200078e00ff */
[----:B------:R-:W-:-:S02]  /*05d0*/  LEA R16, P0, R5, UR4, 0x5 ;  /* 0x0000000405107c11 */ /* 0x000fc4000f8028ff */
[-C--:B------:R-:W-:Y:S02]  /*05e0*/  LEA.HI.X R19, R64, R21.reuse, RZ, 0x1, P1 ;  /* 0x0000001540137211 */ /* 0x080fe400008f0cff */
[----:B------:R-:W-:Y:S02]  /*05f0*/  LEA R20, P1, R73, R20, 0x7 ;  /* 0x0000001449147211 */ /* 0x000fe400078238ff */
[----:B------:R-:W-:Y:S02]  /*0600*/  LEA.HI.X R31, R17, UR5, RZ, 0x1, P2 ;  /* 0x00000005111f7c11 */ /* 0x000fe400090f0cff */
[----:B------:R-:W-:Y:S02]  /*0610*/  LEA.HI.X R17, R0, UR5, RZ, 0x1, P0 ;  /* 0x0000000500117c11 */ /* 0x000fe400080f0cff */
[----:B------:R-:W-:Y:S02]  /*0620*/  LOP3.LUT R0, R2, 0x1f, RZ, 0xc0, !PT ;  /* 0x0000001f02007812 */ /* 0x000fe400078ec0ff */
[----:B------:R-:W-:Y:S01]  /*0630*/  LEA.HI.X R21, R4, R21, RZ, 0x1, P1 ;  /* 0x0000001504157211 */ /* 0x000fe200008f0cff */
[----:B------:R-:W-:-:S04]  /*0640*/  IMAD.WIDE.U32 R32, R27, 0x2, R32 ;  /* 0x000000021b207825 */ /* 0x000fc800078e0020 */
[C---:B------:R-:W-:Y:S02]  /*0650*/  IMAD.WIDE.U32 R28, R27.reuse, 0x2, R28 ;  /* 0x000000021b1c7825 */ /* 0x040fe400078e001c */
[----:B------:R-:W5:Y:S02]  /*0660*/  LDG.E.U16 R32, desc[UR10][R32.64] ;  /* 0x0000000a20207981 */ /* 0x000f64000c1e1500 */
[C---:B------:R-:W-:Y:S02]  /*0670*/  IMAD.WIDE.U32 R30, R27.reuse, 0x2, R30 ;  /* 0x000000021b1e7825 */ /* 0x040fe400078e001e */
[----:B------:R-:W5:Y:S02]  /*0680*/  LDG.E.U16 R28, desc[UR10][R28.64] ;  /* 0x0000000a1c1c7981 */ /* 0x000f64000c1e1500 */
[C---:B------:R-:W-:Y:S02]  /*0690*/  IMAD.WIDE.U32 R22, R27.reuse, 0x2, R22 ;  /* 0x000000021b167825 */ /* 0x040fe400078e0016 */
[----:B------:R-:W5:Y:S02]  /*06a0*/  LDG.E.U16 R30, desc[UR10][R30.64] ;  /* 0x0000000a1e1e7981 */ /* 0x000f64000c1e1500 */
[----:B------:R-:W-:-:S02]  /*06b0*/  IMAD.WIDE.U32 R16, R27, 0x2, R16 ;  /* 0x000000021b107825 */ /* 0x000fc400078e0010 */
[----:B------:R0:W5:Y:S02]  /*06c0*/  LDG.E.U16 R22, desc[UR10][R22.64] ;  /* 0x0000000a16167981 */ /* 0x000164000c1e1500 */
[C---:B------:R-:W-:Y:S02]  /*06d0*/  IMAD.WIDE.U32 R18, R0.reuse, 0x2, R18 ;  /* 0x0000000200127825 */ /* 0x040fe400078e0012 */
[----:B------:R1:W5:Y:S02]  /*06e0*/  LDG.E.U16 R16, desc[UR10][R16.64] ;  /* 0x0000000a10107981 */ /* 0x000364000c1e1500 */
[----:B------:R-:W-:Y:S02]  /*06f0*/  IMAD.WIDE.U32 R20, R0, 0x2, R20 ;  /* 0x0000000200147825 */ /* 0x000fe400078e0014 */
[----:B------:R-:W5:Y:S04]  /*0700*/  LDG.E.U16 R57, desc[UR10][R18.64] ;  /* 0x0000000a12397981 */ /* 0x000f68000c1e1500 */
[----:B------:R-:W5:Y:S04]  /*0710*/  LDG.E.U16 R56, desc[UR10][R20.64] ;  /* 0x0000000a14387981 */ /* 0x000f68000c1e1500 */
[----:B------:R1:W5:Y:S04]  /*0720*/  LDG.E.U16 R68, desc[UR10][R18.64+0x40] ;  /* 0x0000400a12447981 */ /* 0x000368000c1e1500 */
[----:B------:R-:W5:Y:S01]  /*0730*/  LDG.E.U16 R70, desc[UR10][R20.64+0x40] ;  /* 0x0000400a14467981 */ /* 0x000f62000c1e1500 */
[----:B------:R-:W1:Y:S01]  /*0740*/  S2UR UR8, SR_CgaCtaId ;  /* 0x00000000000879c3 */ /* 0x000e620000008800 */
[C---:B------:R-:W-:Y:S01]  /*0750*/  LOP3.LUT R34, R2.reuse, 0x60, RZ, 0xc0, !PT ;  /* 0x0000006002227812 */ /* 0x040fe200078ec0ff */
[----:B0-----:R-:W-:-:S02]  /*0760*/  IMAD.SHL.U32 R23, R2, 0x20, RZ ;  /* 0x0000002002177824 */ /* 0x001fc400078e00ff */
[C---:B-1----:R-:W-:Y:S02]  /*0770*/  IMAD.SHL.U32 R17, R2.reuse, 0x200, RZ ;  /* 0x0000020002117824 */ /* 0x042fe400078e00ff */
[----:B------:R-:W-:Y:S01]  /*0780*/  IMAD R34, R27, 0x2, R34 ;  /* 0x000000021b227824 */ /* 0x000fe200078e0222 */
[----:B------:R-:W-:Y:S01]  /*0790*/  SHF.R.S32.HI R27, RZ, 0x5, R2 ;  /* 0x00000005ff1b7819 */ /* 0x000fe20000011402 */
[C---:B------:R-:W-:Y:S01]  /*07a0*/  IMAD.SHL.U32 R36, R2.reuse, 0x10, RZ ;  /* 0x0000001002247824 */ /* 0x040fe200078e00ff */
[----:B------:R-:W-:Y:S02]  /*07b0*/  LOP3.LUT R23, R23, 0x60, RZ, 0xc0, !PT ;  /* 0x0000006017177812 */ /* 0x000fe400078ec0ff */
[----:B------:R-:W-:Y:S02]  /*07c0*/  SGXT R27, R27, 0x1 ;  /* 0x000000011b1b781a */ /* 0x000fe40000000200 */
[----:B------:R-:W-:Y:S01]  /*07d0*/  LOP3.LUT R19, R17, 0x3000, RZ, 0xc0, !PT ;  /* 0x0000300011137812 */ /* 0x000fe200078ec0ff */
[----:B------:R-:W-:Y:S01]  /*07e0*/  IMAD.SHL.U32 R18, R2, 0x2, RZ ;  /* 0x0000000202127824 */ /* 0x000fe200078e00ff */
[----:B------:R-:W-:-:S02]  /*07f0*/  LOP3.LUT R23, R23, 0xf80, R36, 0xf8, !PT ;  /* 0x00000f8017177812 */ /* 0x000fc400078ef824 */
[----:B------:R-:W-:Y:S02]  /*0800*/  SHF.R.S32.HI R29, RZ, 0x7, R2 ;  /* 0x00000007ff1d7819 */ /* 0x000fe40000011402 */
[----:B------:R-:W-:Y:S02]  /*0810*/  LOP3.LUT R27, R27, 0x4010, RZ, 0xc0, !PT ;  /* 0x000040101b1b7812 */ /* 0x000fe400078ec0ff */
[----:B------:R-:W-:Y:S01]  /*0820*/  LOP3.LUT R36, R19, 0x70, R36, 0xf8, !PT ;  /* 0x0000007013247812 */ /* 0x000fe200078ef824 */
[----:B------:R-:W-:Y:S01]  /*0830*/  IMAD R19, R75, 0x2, R0 ;  /* 0x000000024b137824 */ /* 0x000fe200078e0200 */
[----:B------:R-:W-:Y:S01]  /*0840*/  UMOV UR4, 0x400 ;  /* 0x0000040000047882 */ /* 0x000fe20000000000 */
[----:B------:R-:W-:Y:S01]  /*0850*/  SGXT R17, R29, 0x1 ;  /* 0x000000011d11781a */ /* 0x000fe20000000200 */
[----:B------:R-:W-:Y:S01]  /*0860*/  ULEA UR8, UR8, UR4, 0x18 ;  /* 0x0000000408087291 */ /* 0x000fe2000f8ec03f */
[----:B------:R-:W-:Y:S01]  /*0870*/  LOP3.LUT R27, R27, 0x180, R18, 0xf8, !PT ;  /* 0x000001801b1b7812 */ /* 0x000fe200078ef812 */
[----:B------:R-:W-:Y:S01]  /*0880*/  IMAD.SHL.U32 R19, R19, 0x2, RZ ;  /* 0x0000000213137824 */ /* 0x000fe200078e00ff */
[----:B------:R-:W-:-:S02]  /*0890*/  SHF.R.S32.HI R66, RZ, 0x2, R2 ;  /* 0x00000002ff427819 */ /* 0x000fc40000011402 */
[----:B------:R-:W-:Y:S02]  /*08a0*/  SHF.R.U32.HI R18, RZ, 0x5, R2 ;  /* 0x00000005ff127819 */ /* 0x000fe40000011602 */
[----:B------:R-:W-:Y:S02]  /*08b0*/  SHF.R.U32.HI R2, RZ, 0x1, R75 ;  /* 0x00000001ff027819 */ /* 0x000fe4000001164b */
[----:B------:R-:W-:Y:S02]  /*08c0*/  LOP3.LUT R17, R34, 0x90, R17, 0x78, !PT ;  /* 0x0000009022117812 */ /* 0x000fe400078e7811 */
[----:B------:R-:W-:Y:S02]  /*08d0*/  LOP3.LUT R19, R19, R2, RZ, 0x3c, !PT ;  /* 0x0000000213137212 */ /* 0x000fe400078e3cff */
[----:B------:R-:W-:Y:S01]  /*08e0*/  R2UR UR4, R18 ;  /* 0x00000000120472ca */ /* 0x000fe200000e0000 */
[----:B------:R-:W-:-:S04]  /*08f0*/  UIADD3 UR5, UR8, 0x1000, URZ ;  /* 0x0000100008057890 */ /* 0x000fc8000fffe03f */
[----:B------:R-:W-:-:S08]  /*0900*/  USHF.R.U32.HI UR5, URZ, 0x4, UR5 ;  /* 0x000000043f057899 */ /* 0x000fd00008011605 */
[----:B------:R-:W-:-:S04]  /*0910*/  USHF.L.U32 UR4, UR4, 0x5, URZ ;  /* 0x0000000504047899 */ /* 0x000fc8000800063f */
[----:B------:R-:W-:-:S04]  /*0920*/  ULOP3.LUT UR4, UR4, 0x80, URZ, 0xc0, !UPT ;  /* 0x0000008004047892 */ /* 0x000fc8000f8ec03f */
[----:B------:R-:W-:Y:S02]  /*0930*/  ULEA.HI UR4, UR8, UR4, URZ, 0x1c ;  /* 0x0000000408047291 */ /* 0x000fe4000f8fe03f */
[----:B------:R-:W-:Y:S02]  /*0940*/  USGXT.U32 UR6, UR5, 0xe ;  /* 0x0000000e0506789a */ /* 0x000fe40008000000 */
[----:B------:R-:W-:Y:S01]  /*0950*/  ULOP3.LUT UR4, UR4, 0x3fff, URZ, 0xc0, !UPT ;  /* 0x00003fff04047892 */ /* 0x000fe2000f8ec03f */
[----:B------:R-:W-:Y:S01]  /*0960*/  LOP3.LUT R2, R27, R36, RZ, 0x3c, !PT ;  /* 0x000000241b027212 */ /* 0x000fe200078e3cff */
[----:B------:R-:W-:Y:S01]  /*0970*/  UMOV UR7, 0x40000040 ;  /* 0x4000004000077882 */ /* 0x000fe20000000000 */
[----:B------:R-:W-:Y:S01]  /*0980*/  UMOV UR5, 0xc0000010 ;  /* 0xc000001000057882 */ /* 0x000fe20000000000 */
[----:B--2---:R-:W-:Y:S04]  /*0990*/  STS.U16 [R17+UR8], R8 ;  /* 0x0000000811007988 */ /* 0x004fe80008000408 */
[----:B---3--:R0:W-:Y:S04]  /*09a0*/  STS.U16 [R17+UR8+0x100], R9 ;  /* 0x0001000911007988 */ /* 0x0081e80008000408 */
[----:B----4-:R-:W-:Y:S01]  /*09b0*/  STS.U16 [R17+UR8+0x200], R10 ;  /* 0x0002000a11007988 */ /* 0x010fe20008000408 */
[----:B0-----:R-:W-:-:S03]  /*09c0*/  LOP3.LUT R9, R19, 0x40, RZ, 0x3c, !PT ;  /* 0x0000004013097812 */ /* 0x001fc600078e3cff */
[----:B------:R-:W-:Y:S04]  /*09d0*/  STS.U16 [R17+UR8+0x300], R11 ;  /* 0x0003000b11007988 */ /* 0x000fe80008000408 */
[----:B------:R-:W-:Y:S04]  /*09e0*/  STS.U16 [R17+UR8+0x400], R12 ;  /* 0x0004000c11007988 */ /* 0x000fe80008000408 */
[----:B-----5:R-:W-:Y:S04]  /*09f0*/  STS.U16 [R17+UR8+0x900], R25 ;  /* 0x0009001911007988 */ /* 0x020fe80008000408 */
[----:B------:R-:W-:Y:S04]  /*0a00*/  STS.U16 [R17+UR8+0x500], R13 ;  /* 0x0005000d11007988 */ /* 0x000fe80008000408 */
        /* <DEDUP_REMOVED lines=10> */
[----:B------:R0:W-:Y:S04]  /*0ab0*/  STS.U16 [R19+UR8+0x1400], R56 ;  /* 0x0014003813007988 */ /* 0x0001e80008000408 */
[----:B------:R-:W-:Y:S04]  /*0ac0*/  STS.U16 [R9+UR8+0x1000], R68 ;  /* 0x0010004409007988 */ /* 0x000fe80008000408 */
[----:B------:R1:W-:Y:S01]  /*0ad0*/  STS.U16 [R9+UR8+0x1400], R70 ;  /* 0x0014004609007988 */ /* 0x0003e20008000408 */
[----:B------:R-:W-:Y:S01]  /*0ae0*/  SGXT R66, R66, 0x1 ;  /* 0x000000014242781a */ /* 0x000fe20000000200 */
[----:B0-----:R-:W0:Y:S08]  /*0af0*/  LDC.64 R56, c[0x0][0x220] ;  /* 0x00008800ff387b82 */ /* 0x001e300000000a00 */
[----:B------:R-:W-:Y:S06]  /*0b00*/  BAR.SYNC.DEFER_BLOCKING 0x0 ;  /* 0x0000000000007b1d */ /* 0x000fec0000010000 */
[----:B------:R-:W-:-:S06]  /*0b10*/  WARPGROUP.ARRIVE ;  /* 0x00000000000079c5 */ /* 0x000fcc0000000000 */
[----:B------:R-:W-:Y:S01]  /*0b20*/  HGMMA.64x64x16.F32 R24, gdesc[UR4].tnspB, RZ, !UPT, gsb0 ;  /* 0x40e00000041879f0 */ /* 0x000fe2000c0008ff */
[----:B------:R-:W-:Y:S02]  /*0b30*/  LOP3.LUT R66, R23, 0x4010, R66, 0xf8, !PT ;  /* 0x0000401017427812 */ /* 0x000fe400078ef842 */
[----:B------:R-:W-:Y:S02]  /*0b40*/  WARPGROUP.DEPBAR.LE gsb0, 0x0 ;  /* 0x00008000000079c5 */ /* 0x000fe40000010000 */
[----:B------:R-:W-:Y:S02]  /*0b50*/  IMAD.MOV.U32 R16, RZ, RZ, R24 ;  /* 0x000000ffff107224 */ /* 0x000fe400078e0018 */
[----:B------:R-:W-:Y:S02]  /*0b60*/  IMAD.MOV.U32 R17, RZ, RZ, R26 ;  /* 0x000000ffff117224 */ /* 0x000fe400078e001a */
[----:B------:R-:W-:Y:S02]  /*0b70*/  IMAD.MOV.U32 R18, RZ, RZ, R40 ;  /* 0x000000ffff127224 */ /* 0x000fe400078e0028 */
[----:B------:R-:W-:Y:S01]  /*0b80*/  IMAD.MOV.U32 R19, RZ, RZ, R42 ;  /* 0x000000ffff137224 */ /* 0x000fe200078e002a */
[----:B------:R-:W-:Y:S01]  /*0b90*/  BAR.SYNC.DEFER_BLOCKING 0x0 ;  /* 0x0000000000007b1d */ /* 0x000fe20000010000 */
[----:B------:R-:W-:-:S02]  /*0ba0*/  IMAD.MOV.U32 R20, RZ, RZ, R28 ;  /* 0x000000ffff147224 */ /* 0x000fc400078e001c */
[----:B------:R-:W-:Y:S02]  /*0bb0*/  IMAD.MOV.U32 R21, RZ, RZ, R30 ;  /* 0x000000ffff157224 */ /* 0x000fe400078e001e */
[----:B------:R-:W-:Y:S02]  /*0bc0*/  IMAD.MOV.U32 R22, RZ, RZ, R44 ;  /* 0x000000ffff167224 */ /* 0x000fe400078e002c */
[----:B------:R-:W-:Y:S02]  /*0bd0*/  IMAD.MOV.U32 R23, RZ, RZ, R46 ;  /* 0x000000ffff177224 */ /* 0x000fe400078e002e */
[----:B------:R-:W-:Y:S02]  /*0be0*/  IMAD.MOV.U32 R8, RZ, RZ, R32 ;  /* 0x000000ffff087224 */ /* 0x000fe400078e0020 */
[----:B-1----:R-:W-:Y:S02]  /*0bf0*/  IMAD.MOV.U32 R9, RZ, RZ, R34 ;  /* 0x000000ffff097224 */ /* 0x002fe400078e0022 */
[----:B------:R-:W-:-:S02]  /*0c00*/  IMAD.MOV.U32 R10, RZ, RZ, R48 ;  /* 0x000000ffff0a7224 */ /* 0x000fc400078e0030 */
[----:B------:R-:W-:Y:S02]  /*0c10*/  IMAD.MOV.U32 R11, RZ, RZ, R50 ;  /* 0x000000ffff0b7224 */ /* 0x000fe400078e0032 */
[----:B------:R-:W-:Y:S02]  /*0c20*/  IMAD.MOV.U32 R12, RZ, RZ, R36 ;  /* 0x000000ffff0c7224 */ /* 0x000fe400078e0024 */
[----:B------:R-:W-:Y:S02]  /*0c30*/  IMAD.MOV.U32 R13, RZ, RZ, R38 ;  /* 0x000000ffff0d7224 */ /* 0x000fe400078e0026 */
[----:B------:R-:W-:Y:S02]  /*0c40*/  IMAD.MOV.U32 R14, RZ, RZ, R52 ;  /* 0x000000ffff0e7224 */ /* 0x000fe400078e0034 */
[----:B------:R-:W-:Y:S01]  /*0c50*/  IMAD.MOV.U32 R15, RZ, RZ, R54 ;  /* 0x000000ffff0f7224 */ /* 0x000fe200078e0036 */
[----:B------:R1:W-:Y:S01]  /*0c60*/  STS.128 [R66+UR8], R16 ;  /* 0x0000001042007988 */ /* 0x0003e20008000c08 */
[----:B------:R-:W-:-:S03]  /*0c70*/  LOP3.LUT R26, R66, 0x10, RZ, 0x3c, !PT ;  /* 0x00000010421a7812 */ /* 0x000fc600078e3cff */
[----:B------:R2:W-:Y:S04]  /*0c80*/  STS.128 [R66+UR8+0x1000], R20 ;  /* 0x0010001442007988 */ /* 0x0005e80008000c08 */
[----:B------:R3:W-:Y:S04]  /*0c90*/  STS.128 [R66+UR8+0x2000], R8 ;  /* 0x0020000842007988 */ /* 0x0007e80008000c08 */
[----:B------:R4:W-:Y:S01]  /*0ca0*/  STS.128 [R66+UR8+0x3000], R12 ;  /* 0x0030000c42007988 */ /* 0x0009e20008000c08 */
[----:B-1----:R-:W-:Y:S02]  /*0cb0*/  IMAD.MOV.U32 R16, RZ, RZ, R25 ;  /* 0x000000ffff107224 */ /* 0x002fe400078e0019 */
[----:B------:R-:W-:-:S02]  /*0cc0*/  IMAD.MOV.U32 R17, RZ, RZ, R27 ;  /* 0x000000ffff117224 */ /* 0x000fc400078e001b */
[----:B------:R-:W-:Y:S02]  /*0cd0*/  IMAD.MOV.U32 R18, RZ, RZ, R41 ;  /* 0x000000ffff127224 */ /* 0x000fe400078e0029 */
[----:B------:R-:W-:Y:S02]  /*0ce0*/  IMAD.MOV.U32 R19, RZ, RZ, R43 ;  /* 0x000000ffff137224 */ /* 0x000fe400078e002b */
[----:B--2---:R-:W-:Y:S02]  /*0cf0*/  IMAD.MOV.U32 R20, RZ, RZ, R29 ;  /* 0x000000ffff147224 */ /* 0x004fe400078e001d */
[----:B------:R-:W-:Y:S02]  /*0d00*/  IMAD.MOV.U32 R21, RZ, RZ, R31 ;  /* 0x000000ffff157224 */ /* 0x000fe400078e001f */
[----:B------:R-:W-:Y:S02]  /*0d10*/  IMAD.MOV.U32 R22, RZ, RZ, R45 ;  /* 0x000000ffff167224 */ /* 0x000fe400078e002d */
[----:B------:R-:W-:-:S02]  /*0d20*/  IMAD.MOV.U32 R23, RZ, RZ, R47 ;  /* 0x000000ffff177224 */ /* 0x000fc400078e002f */
[----:B---3--:R-:W-:Y:S02]  /*0d30*/  IMAD.MOV.U32 R8, RZ, RZ, R33 ;  /* 0x000000ffff087224 */ /* 0x008fe400078e0021 */
[----:B------:R-:W-:Y:S02]  /*0d40*/  IMAD.MOV.U32 R9, RZ, RZ, R35 ;  /* 0x000000ffff097224 */ /* 0x000fe400078e0023 */
[----:B------:R-:W-:Y:S02]  /*0d50*/  IMAD.MOV.U32 R10, RZ, RZ, R49 ;  /* 0x000000ffff0a7224 */ /* 0x000fe400078e0031 */
[----:B------:R-:W-:Y:S02]  /*0d60*/  IMAD.MOV.U32 R11, RZ, RZ, R51 ;  /* 0x000000ffff0b7224 */ /* 0x000fe400078e0033 */
[----:B----4-:R-:W-:Y:S02]  /*0d70*/  IMAD.MOV.U32 R12, RZ, RZ, R37 ;  /* 0x000000ffff0c7224 */ /* 0x010fe400078e0025 */
[----:B------:R-:W-:-:S02]  /*0d80*/  IMAD.MOV.U32 R13, RZ, RZ, R39 ;  /* 0x000000ffff0d7224 */ /* 0x000fc400078e0027 */
[----:B------:R-:W-:Y:S02]  /*0d90*/  IMAD.MOV.U32 R14, RZ, RZ, R53 ;  /* 0x000000ffff0e7224 */ /* 0x000fe400078e0035 */
[----:B------:R-:W-:Y:S01]  /*0da0*/  IMAD.MOV.U32 R15, RZ, RZ, R55 ;  /* 0x000000ffff0f7224 */ /* 0x000fe200078e0037 */
[----:B------:R-:W-:Y:S04]  /*0db0*/  STS.128 [R26+UR8], R16 ;  /* 0x000000101a007988 */ /* 0x000fe80008000c08 */
[----:B------:R-:W-:Y:S04]  /*0dc0*/  STS.128 [R26+UR8+0x1000], R20 ;  /* 0x001000141a007988 */ /* 0x000fe80008000c08 */
[----:B------:R-:W-:Y:S04]  /*0dd0*/  STS.128 [R26+UR8+0x2000], R8 ;  /* 0x002000081a007988 */ /* 0x000fe80008000c08 */
[----:B------:R1:W-:Y:S01]  /*0de0*/  STS.128 [R26+UR8+0x3000], R12 ;  /* 0x0030000c1a007988 */ /* 0x0003e20008000c08 */
[----:B------:R-:W-:Y:S01]  /*0df0*/  BAR.SYNC.DEFER_BLOCKING 0x0 ;  /* 0x0000000000007b1d */ /* 0x000fe20000010000 */
[----:B0-----:R-:W-:-:S05]  /*0e00*/  LEA R24, P0, R75, R56, 0x3 ;  /* 0x000000384b187211 */ /* 0x001fca00078018ff */
[----:B------:R-:W0:Y:S01]  /*0e10*/  LDS.128 R8, [R2+UR8] ;  /* 0x0000000802087984 */ /* 0x000e220008000c00 */
[-C--:B------:R-:W-:Y:S01]  /*0e20*/  LEA.HI.X R25, R64, R57.reuse, RZ, 0x2, P0 ;  /* 0x0000003940197211 */ /* 0x080fe200000f14ff */
[----:B------:R-:W-:Y:S01]  /*0e30*/  IMAD.SHL.U32 R50, R71, 0x40, RZ ;  /* 0x0000004047327824 */ /* 0x000fe200078e00ff */
[-C--:B-1----:R-:W-:Y:S01]  /*0e40*/  LEA R26, P3, R73, R56.reuse, 0x8 ;  /* 0x00000038491a7211 */ /* 0x082fe200078640ff */
[----:B------:R-:W-:Y:S01]  /*0e50*/  IMAD.SHL.U32 R28, R65, 0x40, RZ ;  /* 0x00000040411c7824 */ /* 0x000fe200078e00ff */
[-C--:B------:R-:W-:Y:S01]  /*0e60*/  LEA R32, P4, R71, R56.reuse, 0x8 ;  /* 0x0000003847207211 */ /* 0x080fe200078840ff */
        /* <DEDUP_REMOVED lines=11> */
[-C--:B------:R-:W-:Y:S01]  /*0f20*/  LEA.HI.X R27, R4, R57.reuse, RZ, 0x2, P3 ;  /* 0x00000039041b7211 */ /* 0x080fe200018f14ff */
[----:B------:R-:W-:Y:S01]  /*0f30*/  IMAD.SHL.U32 R16, R3, 0x40, RZ ;  /* 0x0000004003107824 */ /* 0x000fe200078e00ff */
[-C--:B------:R-:W-:Y:S01]  /*0f40*/  LEA.HI.X R33, R50, R57.reuse, RZ, 0x2, P4 ;  /* 0x0000003932217211 */ /* 0x080fe200020f14ff */
[----:B------:R-:W-:Y:S01]  /*0f50*/  IMAD.SHL.U32 R48, R58, 0x40, RZ ;  /* 0x000000403a307824 */ /* 0x000fe200078e00ff */
[-C--:B------:R-:W-:Y:S01]  /*0f60*/  LEA.HI.X R39, R28, R57.reuse, RZ, 0x2, P0 ;  /* 0x000000391c277211 */ /* 0x080fe200000f14ff */
[----:B------:R-:W-:Y:S01]  /*0f70*/  IMAD.SHL.U32 R22, R6, 0x40, RZ ;  /* 0x0000004006167824 */ /* 0x000fe200078e00ff */
[----:B------:R-:W-:Y:S01]  /*0f80*/  LEA.HI.X R41, R46, R57, RZ, 0x2, P1 ;  /* 0x000000392e297211 */ /* 0x000fe200008f14ff */
[----:B------:R-:W-:Y:S01]  /*0f90*/  IMAD.SHL.U32 R20, R61, 0x40, RZ ;  /* 0x000000403d147824 */ /* 0x000fe200078e00ff */
[-C--:B------:R-:W-:Y:S01]  /*0fa0*/  LEA R60, P3, R60, R56.reuse, 0x8 ;  /* 0x000000383c3c7211 */ /* 0x080fe200078640ff */
[----:B------:R-:W1:Y:S01]  /*0fb0*/  LDS.128 R12, [R2+UR8+0x200] ;  /* 0x00020008020c7984 */ /* 0x000e620008000c00 */
[----:B------:R-:W-:-:S02]  /*0fc0*/  LEA R50, P0, R59, R56, 0x8 ;  /* 0x000000383b327211 */ /* 0x000fc400078040ff */
[-C--:B------:R-:W-:Y:S02]  /*0fd0*/  LEA R46, P1, R3, R56.reuse, 0x8 ;  /* 0x00000038032e7211 */ /* 0x080fe400078240ff */
[-C--:B------:R-:W-:Y:S02]  /*0fe0*/  LEA.HI.X R35, R52, R57.reuse, RZ, 0x2, P5 ;  /* 0x0000003934237211 */ /* 0x080fe400028f14ff */
[-C--:B------:R-:W-:Y:S01]  /*0ff0*/  LEA.HI.X R37, R30, R57.reuse, RZ, 0x2, P6 ;  /* 0x000000391e257211 */ /* 0x080fe200030f14ff */
[----:B------:R-:W-:Y:S01]  /*1000*/  IMAD.SHL.U32 R52, R7, 0x40, RZ ;  /* 0x0000004007347824 */ /* 0x000fe200078e00ff */
[-C--:B------:R-:W-:Y:S01]  /*1010*/  LEA R58, P4, R58, R56.reuse, 0x8 ;  /* 0x000000383a3a7211 */ /* 0x080fe200078840ff */
[----:B------:R-:W2:Y:S01]  /*1020*/  LDS.128 R28, [R2+UR8+0x400] ;  /* 0x00040008021c7984 */ /* 0x000ea20008000c00 */
[-C--:B------:R-:W-:Y:S02]  /*1030*/  LEA R6, P5, R6, R56.reuse, 0x8 ;  /* 0x0000003806067211 */ /* 0x080fe400078a40ff */
[----:B------:R-:W-:Y:S01]  /*1040*/  LEA R4, P6, R61, R56, 0x8 ;  /* 0x000000383d047211 */ /* 0x000fe200078c40ff */
[----:B------:R-:W-:Y:S01]  /*1050*/  IMAD.SHL.U32 R54, R5, 0x40, RZ ;  /* 0x0000004005367824 */ /* 0x000fe200078e00ff */
[----:B------:R-:W-:-:S02]  /*1060*/  LEA.HI.X R63, R44, R57, RZ, 0x2, P2 ;  /* 0x000000392c3f7211 */ /* 0x000fc400010f14ff */
[-C--:B------:R-:W-:Y:S02]  /*1070*/  LEA R44, P2, R7, R56.reuse, 0x8 ;  /* 0x00000038072c7211 */ /* 0x080fe400078440ff */
[-C--:B------:R-:W-:Y:S02]  /*1080*/  LEA.HI.X R61, R42, R57.reuse, RZ, 0x2, P3 ;  /* 0x000000392a3d7211 */ /* 0x080fe400018f14ff */
[-C--:B------:R-:W-:Y:S02]  /*1090*/  LEA.HI.X R51, R18, R57.reuse, RZ, 0x2, P0 ;  /* 0x0000003912337211 */ /* 0x080fe400000f14ff */
[-C--:B------:R-:W-:Y:S01]  /*10a0*/  LEA.HI.X R47, R16, R57.reuse, RZ, 0x2, P1 ;  /* 0x00000039102f7211 */ /* 0x080fe200008f14ff */
[----:B------:R-:W-:Y:S01]  /*10b0*/  IMAD.WIDE.U32 R42, R0, 0x4, R24 ;  /* 0x00000004002a7825 */ /* 0x000fe200078e0018 */
[----:B------:R-:W-:Y:S01]  /*10c0*/  LEA R56, P3, R5, R56, 0x8 ;  /* 0x0000003805387211 */ /* 0x000fe200078640ff */
[----:B------:R-:W3:Y:S01]  /*10d0*/  LDS.128 R16, [R2+UR8+0x600] ;  /* 0x0006000802107984 */ /* 0x000ee20008000c00 */
[-C--:B------:R-:W-:Y:S01]  /*10e0*/  LEA.HI.X R59, R48, R57.reuse, RZ, 0x2, P4 ;  /* 0x00000039303b7211 */ /* 0x080fe200020f14ff */
[----:B------:R-:W-:Y:S01]  /*10f0*/  IMAD.WIDE.U32 R48, R0, 0x4, R26 ;  /* 0x0000000400307825 */ /* 0x000fe200078e001a */
[-C--:B------:R-:W-:Y:S01]  /*1100*/  LEA.HI.X R7, R22, R57.reuse, RZ, 0x2, P5 ;  /* 0x0000003916077211 */ /* 0x080fe200028f14ff */
[----:B------:R-:W-:Y:S01]  /*1110*/  LDS.128 R24, [R2+UR8+0xa00] ;  /* 0x000a000802187984 */ /* 0x000fe20008000c00 */
[----:B------:R-:W-:-:S02]  /*1120*/  LEA.HI.X R5, R20, R57, RZ, 0x2, P6 ;  /* 0x0000003914057211 */ /* 0x000fc400030f14ff */
[-C--:B------:R-:W-:Y:S01]  /*1130*/  LEA.HI.X R45, R52, R57.reuse, RZ, 0x2, P2 ;  /* 0x00000039342d7211 */ /* 0x080fe200010f14ff */
[----:B------:R-:W4:Y:S01]  /*1140*/  LDS.128 R20, [R2+UR8+0x800] ;  /* 0x0008000802147984 */ /* 0x000f220008000c00 */
[----:B------:R-:W-:Y:S01]  /*1150*/  LEA.HI.X R57, R54, R57, RZ, 0x2, P3 ;  /* 0x0000003936397211 */ /* 0x000fe200018f14ff */
[C---:B------:R-:W-:Y:S02]  /*1160*/  IMAD.WIDE.U32 R52, R0.reuse, 0x4, R32 ;  /* 0x0000000400347825 */ /* 0x040fe400078e0020 */
[----:B0-----:R-:W-:Y:S02]  /*1170*/  STG.E desc[UR10][R42.64], R8 ;  /* 0x000000082a007986 */ /* 0x001fe4000c10190a */
[C---:B------:R-:W-:Y:S02]  /*1180*/  IMAD.WIDE.U32 R54, R0.reuse, 0x4, R34 ;  /* 0x0000000400367825 */ /* 0x040fe400078e0022 */
[----:B------:R-:W-:Y:S04]  /*1190*/  STG.E desc[UR10][R42.64+0x80], R10 ;  /* 0x0000800a2a007986 */ /* 0x000fe8000c10190a */
[----:B------:R-:W0:Y:S04]  /*11a0*/  LDS.128 R32, [R2+UR8+0xc00] ;  /* 0x000c000802207984 */ /* 0x000e280008000c00 */
[----:B------:R-:W-:Y:S04]  /*11b0*/  STG.E desc[UR10][R48.64], R9 ;  /* 0x0000000930007986 */ /* 0x000fe8000c10190a */
[----:B------:R-:W-:Y:S04]  /*11c0*/  STG.E desc[UR10][R48.64+0x80], R11 ;  /* 0x0000800b30007986 */ /* 0x000fe8000c10190a */
[----:B------:R-:W5:Y:S01]  /*11d0*/  LDS.128 R8, [R2+UR8+0xe00] ;  /* 0x000e000802087984 */ /* 0x000f620008000c00 */
[----:B------:R-:W-:-:S04]  /*11e0*/  IMAD.WIDE.U32 R36, R0, 0x4, R36 ;  /* 0x0000000400247825 */ /* 0x000fc800078e0024 */
[C---:B------:R-:W-:Y:S01]  /*11f0*/  IMAD.WIDE.U32 R38, R0.reuse, 0x4, R38 ;  /* 0x0000000400267825 */ /* 0x040fe200078e0026 */
[----:B-1----:R-:W-:Y:S03]  /*1200*/  STG.E desc[UR10][R52.64], R12 ;  /* 0x0000000c34007986 */ /* 0x002fe6000c10190a */
[C---:B------:R-:W-:Y:S01]  /*1210*/  IMAD.WIDE.U32 R40, R0.reuse, 0x4, R40 ;  /* 0x0000000400287825 */ /* 0x040fe200078e0028 */
[----:B------:R-:W-:Y:S03]  /*1220*/  STG.E desc[UR10][R52.64+0x80], R14 ;  /* 0x0000800e34007986 */ /* 0x000fe6000c10190a */
[C---:B------:R-:W-:Y:S01]  /*1230*/  IMAD.WIDE.U32 R62, R0.reuse, 0x4, R62 ;  /* 0x00000004003e7825 */ /* 0x040fe200078e003e */
[----:B------:R-:W-:Y:S03]  /*1240*/  STG.E desc[UR10][R54.64], R13 ;  /* 0x0000000d36007986 */ /* 0x000fe6000c10190a */
[C---:B------:R-:W-:Y:S01]  /*1250*/  IMAD.WIDE.U32 R60, R0.reuse, 0x4, R60 ;  /* 0x00000004003c7825 */ /* 0x040fe200078e003c */
[----:B------:R-:W-:Y:S03]  /*1260*/  STG.E desc[UR10][R54.64+0x80], R15 ;  /* 0x0000800f36007986 */ /* 0x000fe6000c10190a */
[C---:B------:R-:W-:Y:S01]  /*1270*/  IMAD.WIDE.U32 R58, R0.reuse, 0x4, R58 ;  /* 0x00000004003a7825 */ /* 0x040fe200078e003a */
[----:B--2---:R-:W-:Y:S03]  /*1280*/  STG.E desc[UR10][R36.64], R28 ;  /* 0x0000001c24007986 */ /* 0x004fe6000c10190a */
[C---:B------:R-:W-:Y:S01]  /*1290*/  IMAD.WIDE.U32 R6, R0.reuse, 0x4, R6 ;  /* 0x0000000400067825 */ /* 0x040fe200078e0006 */
[----:B------:R-:W-:Y:S03]  /*12a0*/  STG.E desc[UR10][R36.64+0x80], R30 ;  /* 0x0000801e24007986 */ /* 0x000fe6000c10190a */
[C---:B------:R-:W-:Y:S01]  /*12b0*/  IMAD.WIDE.U32 R4, R0.reuse, 0x4, R4 ;  /* 0x0000000400047825 */ /* 0x040fe200078e0004 */
[----:B------:R-:W-:Y:S04]  /*12c0*/  STG.E desc[UR10][R38.64], R29 ;  /* 0x0000001d26007986 */ /* 0x000fe8000c10190a */
[----:B------:R-:W-:Y:S01]  /*12d0*/  STG.E desc[UR10][R38.64+0x80], R31 ;  /* 0x0000801f26007986 */ /* 0x000fe2000c10190a */
[----:B------:R-:W-:-:S03]  /*12e0*/  IMAD.WIDE.U32 R50, R0, 0x4, R50 ;  /* 0x0000000400327825 */ /* 0x000fc600078e0032 */
[----:B---3--:R-:W-:Y:S01]  /*12f0*/  STG.E desc[UR10][R40.64], R16 ;  /* 0x0000001028007986 */ /* 0x008fe2000c10190a */
[----:B------:R-:W-:-:S03]  /*1300*/  IMAD.WIDE.U32 R46, R0, 0x4, R46 ;  /* 0x00000004002e7825 */ /* 0x000fc600078e002e */
[----:B------:R-:W-:Y:S01]  /*1310*/  STG.E desc[UR10][R40.64+0x80], R18 ;  /* 0x0000801228007986 */ /* 0x000fe2000c10190a */
[----:B------:R-:W-:-:S03]  /*1320*/  IMAD.WIDE.U32 R44, R0, 0x4, R44 ;  /* 0x00000004002c7825 */ /* 0x000fc600078e002c */
[----:B------:R-:W-:Y:S01]  /*1330*/  STG.E desc[UR10][R62.64], R17 ;  /* 0x000000113e007986 */ /* 0x000fe2000c10190a */
[----:B------:R-:W-:-:S03]  /*1340*/  IMAD.WIDE.U32 R56, R0, 0x4, R56 ;  /* 0x0000000400387825 */ /* 0x000fc600078e0038 */
[----:B------:R-:W-:Y:S04]  /*1350*/  STG.E desc[UR10][R62.64+0x80], R19 ;  /* 0x000080133e007986 */ /* 0x000fe8000c10190a */
[----:B----4-:R-:W-:Y:S04]  /*1360*/  STG.E desc[UR10][R60.64], R20 ;  /* 0x000000143c007986 */ /* 0x010fe8000c10190a */
[----:B------:R-:W-:Y:S04]  /*1370*/  STG.E desc[UR10][R60.64+0x80], R22 ;  /* 0x000080163c007986 */ /* 0x000fe8000c10190a */
[----:B------:R-:W-:Y:S04]  /*1380*/  STG.E desc[UR10][R58.64], R21 ;  /* 0x000000153a007986 */ /* 0x000fe8000c10190a */
[----:B------:R-:W-:Y:S04]  /*1390*/  STG.E desc[UR10][R58.64+0x80], R23 ;  /* 0x000080173a007986 */ /* 0x000fe8000c10190a */
[----:B------:R-:W-:Y:S04]  /*13a0*/  STG.E desc[UR10][R6.64], R24 ;  /* 0x0000001806007986 */ /* 0x000fe8000c10190a */
[----:B------:R-:W-:Y:S04]  /*13b0*/  STG.E desc[UR10][R6.64+0x80], R26 ;  /* 0x0000801a06007986 */ /* 0x000fe8000c10190a */
[----:B------:R-:W-:Y:S04]  /*13c0*/  STG.E desc[UR10][R4.64], R25 ;  /* 0x0000001904007986 */ /* 0x000fe8000c10190a */
[----:B------:R-:W-:Y:S04]  /*13d0*/  STG.E desc[UR10][R4.64+0x80], R27 ;  /* 0x0000801b04007986 */ /* 0x000fe8000c10190a */
[----:B0-----:R-:W-:Y:S04]  /*13e0*/  STG.E desc[UR10][R50.64], R32 ;  /* 0x0000002032007986 */ /* 0x001fe8000c10190a */
[----:B------:R-:W-:Y:S04]  /*13f0*/  STG.E desc[UR10][R50.64+0x80], R34 ;  /* 0x0000802232007986 */ /* 0x000fe8000c10190a */
[----:B------:R-:W-:Y:S04]  /*1400*/  STG.E desc[UR10][R46.64], R33 ;  /* 0x000000212e007986 */ /* 0x000fe8000c10190a */
[----:B------:R-:W-:Y:S04]  /*1410*/  STG.E desc[UR10][R46.64+0x80], R35 ;  /* 0x000080232e007986 */ /* 0x000fe8000c10190a */
[----:B-----5:R-:W-:Y:S04]  /*1420*/  STG.E desc[UR10][R44.64], R8 ;  /* 0x000000082c007986 */ /* 0x020fe8000c10190a */
[----:B------:R-:W-:Y:S04]  /*1430*/  STG.E desc[UR10][R44.64+0x80], R10 ;  /* 0x0000800a2c007986 */ /* 0x000fe8000c10190a */
[----:B------:R-:W-:Y:S04]  /*1440*/  STG.E desc[UR10][R56.64], R9 ;  /* 0x0000000938007986 */ /* 0x000fe8000c10190a */
[----:B------:R-:W-:Y:S01]  /*1450*/  STG.E desc[UR10][R56.64+0x80], R11 ;  /* 0x0000800b38007986 */ /* 0x000fe2000c10190a */
[----:B------:R-:W-:Y:S05]  /*1460*/  EXIT ;  /* 0x000000000000794d */ /* 0x000fea0003800000 */
.L_x_0:
[----:B------:R-:W-:-:S00]  /*1470*/  BRA `(.L_x_0) ;  /* 0xfffffffc00fc7947 */ /* 0x000fc0000383ffff */
[----:B------:R-:W-:-:S00]  /*1480*/  NOP ;  /* 0x0000000000007918 */ /* 0x000fc00000000000 */
[----:B------:R-:W-:-:S00]  /*1490*/  NOP ;  /* 0x0000000000007918 */ /* 0x000fc00000000000 */
[----:B------:R-:W-:-:S00]  /*14a0*/  NOP ;  /* 0x0000000000007918 */ /* 0x000fc00000000000 */
[----:B------:R-:W-:-:S00]  /*14b0*/  NOP ;  /* 0x0000000000007918 */ /* 0x000fc00000000000 */
[----:B------:R-:W-:-:S00]  /*14c0*/  NOP ;  /* 0x0000000000007918 */ /* 0x000fc00000000000 */
[----:B------:R-:W-:-:S00]  /*14d0*/  NOP ;  /* 0x0000000000007918 */ /* 0x000fc00000000000 */
[----:B------:R-:W-:-:S00]  /*14e0*/  NOP ;  /* 0x0000000000007918 */ /* 0x000fc00000000000 */
[----:B------:R-:W-:-:S00]  /*14f0*/  NOP ;  /* 0x0000000000007918 */ /* 0x000fc00000000000 */
.L_x_1:


//--------------------- .nv.shared.gluon_mma      --------------------------
	.section	.nv.shared.gluon_mma,"aw",@nobits
	.sectionflags	@""
	.align	16
	.zero		1024


//--------------------- .nv.shared.reserved.0     --------------------------
	.section	.nv.shared.reserved.0,"aw",@nobits
	.weak		__nv_reservedSMEM_offset_0_alias
	.size		__nv_reservedSMEM_offset_0_alias, 0, 0
	.other		__nv_reservedSMEM_offset_0_alias,@"STO_CUDA_RESERVED_SHARED STV_DEFAULT"
__nv_reservedSMEM_offset_0_alias:
	.zero		0


//--------------------- .nv.constant0.gluon_mma   --------------------------
	.section	.nv.constant0.gluon_mma,"a",@progbits
	.sectionflags	@""
	.align	4
.nv.constant0.gluon_mma:
	.zero		568


//--------------------- SYMBOLS --------------------------

	.type		.nv.reservedSmem.offset0,@object
	.size		.nv.reservedSmem.offset0,0x4
